	.headerflags	@"EF_CUDA_TEXMODE_UNIFIED EF_CUDA_64BIT_ADDRESS EF_CUDA_ACCELERATORS EF_CUDA_SM90 EF_CUDA_VIRTUAL_SM(EF_CUDA_SM90)"
	.elftype	@"ET_EXEC"


//--------------------- .nv.info                  --------------------------
	.section	.nv.info,"",@"SHT_CUDA_INFO"
	.align	4


	//----- nvinfo : EIATTR_REGCOUNT
	.align		4
        /*0000*/ 	.byte	0x04, 0x2f
        /*0002*/ 	.short	(.L_1 - .L_0)
	.align		4
.L_0:
        /*0004*/ 	.word	index@(triton_poi_fused_convolution_51)
        /*0008*/ 	.word	0x00000010


	//----- nvinfo : EIATTR_MIN_STACK_SIZE
	.align		4
.L_1:
        /*000c*/ 	.byte	0x04, 0x12
        /*000e*/ 	.short	(.L_3 - .L_2)
	.align		4
.L_2:
        /*0010*/ 	.word	index@(triton_poi_fused_convolution_51)
        /*0014*/ 	.word	0x00000000


	//----- nvinfo : EIATTR_FRAME_SIZE
	.align		4
.L_3:
        /*0018*/ 	.byte	0x04, 0x11
        /*001a*/ 	.short	(.L_5 - .L_4)
	.align		4
.L_4:
        /*001c*/ 	.word	index@(triton_poi_fused_convolution_51)
        /*0020*/ 	.word	0x00000000


	//----- nvinfo : EIATTR_MIN_STACK_SIZE
	.align		4
.L_5:
        /*0024*/ 	.byte	0x04, 0x12
        /*0026*/ 	.short	(.L_7 - .L_6)
	.align		4
.L_6:
        /*0028*/ 	.word	index@(triton_poi_fused_convolution_51)
        /*002c*/ 	.word	0x00000000
.L_7:


//--------------------- .nv.info.triton_poi_fused_convolution_51 --------------------------
	.section	.nv.info.triton_poi_fused_convolution_51,"",@"SHT_CUDA_INFO"
	.sectionflags	@""
	.align	4


	//----- nvinfo : EIATTR_CUDA_API_VERSION
	.align		4
        /*0000*/ 	.byte	0x04, 0x37
        /*0002*/ 	.short	(.L_9 - .L_8)
.L_8:
        /*0004*/ 	.word	0x0000007c


	//----- nvinfo : EIATTR_KPARAM_INFO
	.align		4
.L_9:
        /*0008*/ 	.byte	0x04, 0x17
        /*000a*/ 	.short	(.L_11 - .L_10)
.L_10:
        /*000c*/ 	.word	0x00000000
        /*0010*/ 	.short	0x0002
        /*0012*/ 	.short	0x0010
        /*0014*/ 	.byte	0x00, 0xf0, 0x11, 0x00


	//----- nvinfo : EIATTR_KPARAM_INFO
	.align		4
.L_11:
        /*0018*/ 	.byte	0x04, 0x17
        /*001a*/ 	.short	(.L_13 - .L_12)
.L_12:
        /*001c*/ 	.word	0x00000000
        /*0020*/ 	.short	0x0001
        /*0022*/ 	.short	0x0008
        /*0024*/ 	.byte	0x00, 0xf4, 0x21, 0x00


	//----- nvinfo : EIATTR_KPARAM_INFO
	.align		4
.L_13:
        /*0028*/ 	.byte	0x04, 0x17
        /*002a*/ 	.short	(.L_15 - .L_14)
.L_14:
        /*002c*/ 	.word	0x00000000
        /*0030*/ 	.short	0x0000
        /*0032*/ 	.short	0x0000
        /*0034*/ 	.byte	0x00, 0xf4, 0x21, 0x00


	//----- nvinfo : EIATTR_SPARSE_MMA_MASK
	.align		4
.L_15:
        /*0038*/ 	.byte	0x03, 0x50
        /*003a*/ 	.short	0x0000


	//----- nvinfo : EIATTR_MAXREG_COUNT
	.align		4
        /*003c*/ 	.byte	0x03, 0x1b
        /*003e*/ 	.short	0x00ff


	//----- nvinfo : EIATTR_EXIT_INSTR_OFFSETS
	.align		4
        /*0040*/ 	.byte	0x04, 0x1c
        /*0042*/ 	.short	(.L_17 - .L_16)


	//   ....[0]....
.L_16:
        /*0044*/ 	.word	0x00000240


	//   ....[1]....
        /*0048*/ 	.word	0x00000260


	//----- nvinfo : EIATTR_REQNTID
	.align		4
.L_17:
        /*004c*/ 	.byte	0x04, 0x10
        /*004e*/ 	.short	(.L_19 - .L_18)
.L_18:
        /*0050*/ 	.word	0x00000100
        /*0054*/ 	.word	0x00000001
        /*0058*/ 	.word	0x00000001


	//----- nvinfo : EIATTR_CBANK_PARAM_SIZE
	.align		4
.L_19:
        /*005c*/ 	.byte	0x03, 0x19
        /*005e*/ 	.short	0x0014


	//----- nvinfo : EIATTR_PARAM_CBANK
	.align		4
        /*0060*/ 	.byte	0x04, 0x0a
        /*0062*/ 	.short	(.L_21 - .L_20)
	.align		4
.L_20:
        /*0064*/ 	.word	index@(.nv.constant0.triton_poi_fused_convolution_51)
        /*0068*/ 	.short	0x0210
        /*006a*/ 	.short	0x0014


	//----- nvinfo : EIATTR_SW_WAR
	.align		4
.L_21:
        /*006c*/ 	.byte	0x04, 0x36
        /*006e*/ 	.short	(.L_23 - .L_22)
.L_22:
        /*0070*/ 	.word	0x00000008
.L_23:


//--------------------- .nv.callgraph             --------------------------
	.section	.nv.callgraph,"",@"SHT_CUDA_CALLGRAPH"
	.align	4
	.sectionentsize	8
	.align		4
        /*0000*/ 	.word	0x00000000
	.align		4
        /*0004*/ 	.word	0xffffffff
	.align		4
        /*0008*/ 	.word	0x00000000
	.align		4
        /*000c*/ 	.word	0xfffffffe
	.align		4
        /*0010*/ 	.word	0x00000000
	.align		4
        /*0014*/ 	.word	0xfffffffd
	.align		4
        /*0018*/ 	.word	0x00000000
	.align		4
        /*001c*/ 	.word	0xfffffffc


//--------------------- .text.triton_poi_fused_convolution_51 --------------------------
	.section	.text.triton_poi_fused_convolution_51,"ax",@progbits
	.align	128
        .global         triton_poi_fused_convolution_51
        .type           triton_poi_fused_convolution_51,@function
        .size           triton_poi_fused_convolution_51,(.L_x_1 - triton_poi_fused_convolution_51)
        .other          triton_poi_fused_convolution_51,@"STO_CUDA_ENTRY STV_DEFAULT"
triton_poi_fused_convolution_51:
.text.triton_poi_fused_convolution_51:
[----:B------:R-:W0:Y:S02]  /*0000*/  LDC R1, c[0x0][0x28] ;  /* 0x00000a00ff017b82 */ /* 0x000e240000000800 */
[----:B------:R-:W1:Y:S01]  /*0010*/  S2R R0, SR_TID.X ;  /* 0x0000000000007919 */ /* 0x000e620000002100 */
[----:B------:R-:W2:Y:S01]  /*0020*/  LDC.64 R2, c[0x0][0x218] ;  /* 0x00008600ff027b82 */ /* 0x000ea20000000a00 */
[----:B------:R-:W-:Y:S01]  /*0030*/  ULDC.64 UR4, c[0x0][0x208] ;  /* 0x0000820000047ab9 */ /* 0x000fe20000000a00 */
[----:B------:R-:W3:Y:S01]  /*0040*/  S2R R9, SR_CTAID.X ;  /* 0x0000000000097919 */ /* 0x000ee20000002500 */
[----:B-1----:R-:W-:-:S04]  /*0050*/  SHF.L.U32 R0, R0, 0x1, RZ ;  /* 0x0000000100007819 */ /* 0x002fc800000006ff */
[----:B------:R-:W-:-:S04]  /*0060*/  LOP3.LUT R0, R0, 0x1fe, RZ, 0xc0, !PT ;  /* 0x000001fe00007812 */ /* 0x000fc800078ec0ff */
[----:B---3--:R-:W-:-:S04]  /*0070*/  LEA R9, R9, R0, 0x9 ;  /* 0x0000000009097211 */ /* 0x008fc800078e48ff */
[C---:B------:R-:W-:Y:S01]  /*0080*/  ISETP.GE.AND P0, PT, R9.reuse, 0x6b6c0, PT ;  /* 0x0006b6c00900780c */ /* 0x040fe20003f06270 */
[C---:B------:R-:W-:Y:S02]  /*0090*/  VIADD R0, R9.reuse, 0x1 ;  /* 0x0000000109007836 */ /* 0x040fe40000000000 */
[----:B------:R-:W-:-:S04]  /*00a0*/  IMAD.HI R4, R9, 0x77280773, RZ ;  /* 0x7728077309047827 */ /* 0x000fc800078e02ff */
[----:B------:R-:W-:Y:S01]  /*00b0*/  IMAD.HI R6, R0, 0x77280773, RZ ;  /* 0x7728077300067827 */ /* 0x000fe200078e02ff */
[----:B------:R-:W-:-:S04]  /*00c0*/  SHF.R.U32.HI R5, RZ, 0x1f, R4 ;  /* 0x0000001fff057819 */ /* 0x000fc80000011604 */
[----:B------:R-:W-:Y:S02]  /*00d0*/  SHF.R.U32.HI R7, RZ, 0x1f, R6 ;  /* 0x0000001fff077819 */ /* 0x000fe40000011606 */
[----:B------:R-:W-:Y:S02]  /*00e0*/  LEA.HI.SX32 R0, R4, R5, 0x19 ;  /* 0x0000000504007211 */ /* 0x000fe400078fcaff */
[----:B------:R-:W-:Y:S01]  /*00f0*/  LEA.HI.SX32 R7, R6, R7, 0x19 ;  /* 0x0000000706077211 */ /* 0x000fe200078fcaff */
[----:B------:R-:W1:Y:S02]  /*0100*/  LDC.64 R4, c[0x0][0x210] ;  /* 0x00008400ff047b82 */ /* 0x000e640000000a00 */
[----:B------:R-:W-:-:S04]  /*0110*/  IMAD.HI R6, R0, 0x51eb851f, RZ ;  /* 0x51eb851f00067827 */ /* 0x000fc800078e02ff */
[----:B------:R-:W-:Y:S01]  /*0120*/  IMAD.HI R8, R7, 0x51eb851f, RZ ;  /* 0x51eb851f07087827 */ /* 0x000fe200078e02ff */
[----:B------:R-:W-:-:S04]  /*0130*/  SHF.R.U32.HI R11, RZ, 0x1f, R6 ;  /* 0x0000001fff0b7819 */ /* 0x000fc80000011606 */
[----:B------:R-:W-:Y:S02]  /*0140*/  SHF.R.U32.HI R13, RZ, 0x1f, R8 ;  /* 0x0000001fff0d7819 */ /* 0x000fe40000011608 */
[----:B------:R-:W-:Y:S02]  /*0150*/  LEA.HI.SX32 R11, R6, R11, 0x19 ;  /* 0x0000000b060b7211 */ /* 0x000fe400078fcaff */
[----:B------:R-:W-:-:S03]  /*0160*/  LEA.HI.SX32 R8, R8, R13, 0x19 ;  /* 0x0000000d08087211 */ /* 0x000fc600078fcaff */
[----:B------:R-:W-:Y:S02]  /*0170*/  IMAD R11, R11, -0x190, R0 ;  /* 0xfffffe700b0b7824 */ /* 0x000fe400078e0200 */
[----:B------:R-:W-:Y:S02]  /*0180*/  IMAD R13, R8, -0x190, R7 ;  /* 0xfffffe70080d7824 */ /* 0x000fe400078e0207 */
[----:B--2---:R-:W-:Y:S01]  /*0190*/  IMAD.WIDE R6, R11, 0x4, R2 ;  /* 0x000000040b067825 */ /* 0x004fe200078e0202 */
[----:B------:R-:W-:-:S03]  /*01a0*/  HFMA2.MMA R11, -RZ, RZ, 0, 0 ;  /* 0x00000000ff0b7435 */ /* 0x000fc600000001ff */
[----:B-1----:R-:W-:Y:S01]  /*01b0*/  IMAD.WIDE R4, R9, 0x4, R4 ;  /* 0x0000000409047825 */ /* 0x002fe200078e0204 */
[----:B------:R-:W-:-:S03]  /*01c0*/  CS2R R8, SRZ ;  /* 0x0000000000087805 */ /* 0x000fc6000001ff00 */
[----:B------:R-:W-:Y:S02]  /*01d0*/  IMAD.MOV.U32 R0, RZ, RZ, RZ ;  /* 0x000000ffff007224 */ /* 0x000fe400078e00ff */
[----:B------:R-:W-:Y:S01]  /*01e0*/  IMAD.WIDE R2, R13, 0x4, R2 ;  /* 0x000000040d027825 */ /* 0x000fe200078e0202 */
[----:B------:R-:W2:Y:S04]  /*01f0*/  @!P0 LDG.E.EL R11, desc[UR4][R6.64] ;  /* 0x00000004060b8981 */ /* 0x000ea8000c2e1900 */
[----:B------:R-:W2:Y:S04]  /*0200*/  @!P0 LDG.E.64 R8, desc[UR4][R4.64] ;  /* 0x0000000404088981 */ /* 0x000ea8000c1e1b00 */
[----:B------:R-:W3:Y:S01]  /*0210*/  @!P0 LDG.E.EL R0, desc[UR4][R2.64] ;  /* 0x0000000402008981 */ /* 0x000ee2000c2e1900 */
[----:B--2---:R-:W-:Y:S01]  /*0220*/  FADD R8, R11, R8 ;  /* 0x000000080b087221 */ /* 0x004fe20000000000 */
[----:B---3--:R-:W-:Y:S01]  /*0230*/  FADD R9, R0, R9 ;  /* 0x0000000900097221 */ /* 0x008fe20000000000 */
[----:B------:R-:W-:Y:S06]  /*0240*/  @P0 EXIT ;  /* 0x000000000000094d */ /* 0x000fec0003800000 */
[----:B------:R-:W-:Y:S01]  /*0250*/  STG.E.64 desc[UR4][R4.64], R8 ;  /* 0x0000000804007986 */ /* 0x000fe2000c101b04 */
[----:B------:R-:W-:Y:S05]  /*0260*/  EXIT ;  /* 0x000000000000794d */ /* 0x000fea0003800000 */
.L_x_0:
[----:B------:R-:W-:-:S00]  /*0270*/  BRA `(.L_x_0) ;  /* 0xfffffffc00fc7947 */ /* 0x000fc0000383ffff */
[----:B------:R-:W-:-:S00]  /*0280*/  NOP ;  /* 0x0000000000007918 */ /* 0x000fc00000000000 */
[----:B------:R-:W-:-:S00]  /*0290*/  NOP ;  /* 0x0000000000007918 */ /* 0x000fc00000000000 */
[----:B------:R-:W-:-:S00]  /*02a0*/  NOP ;  /* 0x0000000000007918 */ /* 0x000fc00000000000 */
[----:B------:R-:W-:-:S00]  /*02b0*/  NOP ;  /* 0x0000000000007918 */ /* 0x000fc00000000000 */
[----:B------:R-:W-:-:S00]  /*02c0*/  NOP ;  /* 0x0000000000007918 */ /* 0x000fc00000000000 */
[----:B------:R-:W-:-:S00]  /*02d0*/  NOP ;  /* 0x0000000000007918 */ /* 0x000fc00000000000 */
[----:B------:R-:W-:-:S00]  /*02e0*/  NOP ;  /* 0x0000000000007918 */ /* 0x000fc00000000000 */
[----:B------:R-:W-:-:S00]  /*02f0*/  NOP ;  /* 0x0000000000007918 */ /* 0x000fc00000000000 */
.L_x_1:


//--------------------- .nv.constant0.triton_poi_fused_convolution_51 --------------------------
	.section	.nv.constant0.triton_poi_fused_convolution_51,"a",@progbits
	.sectionflags	@""
	.align	4
.nv.constant0.triton_poi_fused_convolution_51:
	.zero		548
